//
// Generated by NVIDIA NVVM Compiler
//
// Compiler Build ID: CL-36424714
// Cuda compilation tools, release 13.0, V13.0.88
// Based on NVVM 20.0.0
//

.version 9.0
.target sm_100
.address_size 64

	// .globl	_Z11gemm_kernelIfLm64ELm64ELm8ELm8EEvPT_S1_S1_mmm
.extern .func __assertfail
(
	.param .b64 __assertfail_param_0,
	.param .b64 __assertfail_param_1,
	.param .b32 __assertfail_param_2,
	.param .b64 __assertfail_param_3,
	.param .b64 __assertfail_param_4
)
;
.global .align 1 .b8 __unnamed_1[192] = {118, 111, 105, 100, 32, 103, 101, 109, 109, 95, 107, 101, 114, 110, 101, 108, 40, 84, 32, 42, 44, 32, 84, 32, 42, 44, 32, 84, 32, 42, 44, 32, 117, 110, 115, 105, 103, 110, 101, 100, 32, 108, 111, 110, 103, 44, 32, 117, 110, 115, 105, 103, 110, 101, 100, 32, 108, 111, 110, 103, 44, 32, 117, 110, 115, 105, 103, 110, 101, 100, 32, 108, 111, 110, 103, 41, 32, 91, 119, 105, 116, 104, 32, 84, 32, 61, 32, 102, 108, 111, 97, 116, 59, 32, 117, 110, 115, 105, 103, 110, 101, 100, 32, 108, 111, 110, 103, 32, 66, 77, 32, 61, 32, 54, 52, 85, 76, 59, 32, 117, 110, 115, 105, 103, 110, 101, 100, 32, 108, 111, 110, 103, 32, 66, 78, 32, 61, 32, 54, 52, 85, 76, 59, 32, 117, 110, 115, 105, 103, 110, 101, 100, 32, 108, 111, 110, 103, 32, 66, 75, 32, 61, 32, 56, 85, 76, 59, 32, 117, 110, 115, 105, 103, 110, 101, 100, 32, 108, 111, 110, 103, 32, 84, 77, 32, 61, 32, 56, 85, 76, 93};
// _ZZ11gemm_kernelIfLm64ELm64ELm8ELm8EEvPT_S1_S1_mmmE2As has been demoted
// _ZZ11gemm_kernelIfLm64ELm64ELm8ELm8EEvPT_S1_S1_mmmE2Bs has been demoted
.global .align 1 .b8 $str[22] = {66, 77, 32, 42, 32, 66, 75, 32, 61, 61, 32, 98, 108, 111, 99, 107, 68, 105, 109, 46, 120};
.global .align 1 .b8 $str$1[27] = {47, 116, 109, 112, 47, 115, 97, 115, 115, 95, 99, 117, 95, 117, 119, 97, 117, 108, 95, 122, 95, 47, 107, 46, 99, 117};
.global .align 1 .b8 $str$2[22] = {66, 78, 32, 42, 32, 66, 75, 32, 61, 61, 32, 98, 108, 111, 99, 107, 68, 105, 109, 46, 120};

.visible .entry _Z11gemm_kernelIfLm64ELm64ELm8ELm8EEvPT_S1_S1_mmm(
	.param .u64 .ptr .align 1 _Z11gemm_kernelIfLm64ELm64ELm8ELm8EEvPT_S1_S1_mmm_param_0,
	.param .u64 .ptr .align 1 _Z11gemm_kernelIfLm64ELm64ELm8ELm8EEvPT_S1_S1_mmm_param_1,
	.param .u64 .ptr .align 1 _Z11gemm_kernelIfLm64ELm64ELm8ELm8EEvPT_S1_S1_mmm_param_2,
	.param .u64 _Z11gemm_kernelIfLm64ELm64ELm8ELm8EEvPT_S1_S1_mmm_param_3,
	.param .u64 _Z11gemm_kernelIfLm64ELm64ELm8ELm8EEvPT_S1_S1_mmm_param_4,
	.param .u64 _Z11gemm_kernelIfLm64ELm64ELm8ELm8EEvPT_S1_S1_mmm_param_5
)
{
	.reg .pred 	%p<4>;
	.reg .b32 	%r<29>;
	.reg .b32 	%f<173>;
	.reg .b64 	%rd<57>;
	// demoted variable
	.shared .align 4 .b8 _ZZ11gemm_kernelIfLm64ELm64ELm8ELm8EEvPT_S1_S1_mmmE2As[2048];
	// demoted variable
	.shared .align 4 .b8 _ZZ11gemm_kernelIfLm64ELm64ELm8ELm8EEvPT_S1_S1_mmmE2Bs[2048];
	ld.param.u64 	%rd14, [_Z11gemm_kernelIfLm64ELm64ELm8ELm8EEvPT_S1_S1_mmm_param_0];
	ld.param.u64 	%rd15, [_Z11gemm_kernelIfLm64ELm64ELm8ELm8EEvPT_S1_S1_mmm_param_1];
	ld.param.u64 	%rd12, [_Z11gemm_kernelIfLm64ELm64ELm8ELm8EEvPT_S1_S1_mmm_param_4];
	ld.param.u64 	%rd13, [_Z11gemm_kernelIfLm64ELm64ELm8ELm8EEvPT_S1_S1_mmm_param_5];
	cvta.to.global.u64 	%rd1, %rd15;
	cvta.to.global.u64 	%rd2, %rd14;
	mov.u32 	%r11, %ctaid.y;
	mov.u32 	%r1, %ctaid.x;
	mov.u32 	%r2, %tid.x;
	and.b32  	%r3, %r2, 63;
	shl.b32 	%r4, %r11, 6;
	mov.u32 	%r12, %ntid.x;
	setp.eq.s32 	%p1, %r12, 512;
	@%p1 bra 	$L__BB0_2;
	mov.u64 	%rd16, $str;
	cvta.global.u64 	%rd17, %rd16;
	mov.u64 	%rd18, $str$1;
	cvta.global.u64 	%rd19, %rd18;
	mov.u64 	%rd20, __unnamed_1;
	cvta.global.u64 	%rd21, %rd20;
	{ // callseq 0, 0
	.param .b64 param0;
	st.param.b64 	[param0], %rd17;
	.param .b64 param1;
	st.param.b64 	[param1], %rd19;
	.param .b32 param2;
	st.param.b32 	[param2], 46;
	.param .b64 param3;
	st.param.b64 	[param3], %rd21;
	.param .b64 param4;
	st.param.b64 	[param4], 1;
	call.uni 
	__assertfail, 
	(
	param0, 
	param1, 
	param2, 
	param3, 
	param4
	);
	} // callseq 0
	mov.u64 	%rd22, $str$2;
	cvta.global.u64 	%rd23, %rd22;
	{ // callseq 1, 0
	.param .b64 param0;
	st.param.b64 	[param0], %rd23;
	.param .b64 param1;
	st.param.b64 	[param1], %rd19;
	.param .b32 param2;
	st.param.b32 	[param2], 47;
	.param .b64 param3;
	st.param.b64 	[param3], %rd21;
	.param .b64 param4;
	st.param.b64 	[param4], 1;
	call.uni 
	__assertfail, 
	(
	param0, 
	param1, 
	param2, 
	param3, 
	param4
	);
	} // callseq 1
$L__BB0_2:
	shr.u32 	%r5, %r2, 3;
	setp.eq.s64 	%p2, %rd13, 0;
	mov.f32 	%f165, 0f00000000;
	mov.f32 	%f166, %f165;
	mov.f32 	%f167, %f165;
	mov.f32 	%f168, %f165;
	mov.f32 	%f169, %f165;
	mov.f32 	%f170, %f165;
	mov.f32 	%f171, %f165;
	mov.f32 	%f172, %f165;
	@%p2 bra 	$L__BB0_5;
	shr.u32 	%r14, %r2, 6;
	and.b32  	%r15, %r2, 7;
	cvt.u64.u32 	%rd24, %r5;
	cvt.u64.u32 	%rd25, %r15;
	mad.lo.s64 	%rd3, %rd13, %rd24, %rd25;
	mov.u32 	%r16, _ZZ11gemm_kernelIfLm64ELm64ELm8ELm8EEvPT_S1_S1_mmmE2As;
	shl.b32 	%r17, %r2, 2;
	add.s32 	%r6, %r16, %r17;
	cvt.u64.u32 	%rd26, %r14;
	cvt.u64.u32 	%rd27, %r3;
	mad.lo.s64 	%rd4, %rd12, %rd26, %rd27;
	and.b32  	%r18, %r2, 960;
	or.b32  	%r19, %r18, %r3;
	shl.b32 	%r20, %r19, 2;
	mov.u32 	%r21, _ZZ11gemm_kernelIfLm64ELm64ELm8ELm8EEvPT_S1_S1_mmmE2Bs;
	add.s32 	%r7, %r21, %r20;
	and.b32  	%r22, %r17, 3840;
	add.s32 	%r8, %r16, %r22;
	mul.wide.u32 	%rd28, %r1, 256;
	add.s64 	%rd56, %rd1, %rd28;
	cvt.u64.u32 	%rd29, %r4;
	mul.lo.s64 	%rd30, %rd13, %rd29;
	shl.b64 	%rd31, %rd30, 2;
	add.s64 	%rd55, %rd2, %rd31;
	mov.b32 	%r28, 0;
	mov.f32 	%f165, 0f00000000;
	shl.b64 	%rd32, %rd3, 2;
	shl.b64 	%rd34, %rd4, 2;
$L__BB0_4:
	add.s64 	%rd33, %rd55, %rd32;
	ld.global.f32 	%f27, [%rd33];
	st.shared.f32 	[%r6], %f27;
	add.s64 	%rd35, %rd56, %rd34;
	ld.global.f32 	%f28, [%rd35];
	st.shared.f32 	[%r7], %f28;
	bar.sync 	0;
	add.s64 	%rd55, %rd55, 32;
	shl.b64 	%rd36, %rd12, 5;
	add.s64 	%rd56, %rd56, %rd36;
	shl.b32 	%r23, %r3, 2;
	mov.u32 	%r24, _ZZ11gemm_kernelIfLm64ELm64ELm8ELm8EEvPT_S1_S1_mmmE2Bs;
	add.s32 	%r25, %r24, %r23;
	ld.shared.f32 	%f29, [%r25];
	ld.shared.f32 	%f30, [%r8];
	fma.rn.f32 	%f31, %f29, %f30, %f172;
	ld.shared.f32 	%f32, [%r8+32];
	fma.rn.f32 	%f33, %f29, %f32, %f171;
	ld.shared.f32 	%f34, [%r8+64];
	fma.rn.f32 	%f35, %f29, %f34, %f170;
	ld.shared.f32 	%f36, [%r8+96];
	fma.rn.f32 	%f37, %f29, %f36, %f169;
	ld.shared.f32 	%f38, [%r8+128];
	fma.rn.f32 	%f39, %f29, %f38, %f168;
	ld.shared.f32 	%f40, [%r8+160];
	fma.rn.f32 	%f41, %f29, %f40, %f167;
	ld.shared.f32 	%f42, [%r8+192];
	fma.rn.f32 	%f43, %f29, %f42, %f166;
	ld.shared.f32 	%f44, [%r8+224];
	fma.rn.f32 	%f45, %f29, %f44, %f165;
	ld.shared.f32 	%f46, [%r25+256];
	ld.shared.f32 	%f47, [%r8+4];
	fma.rn.f32 	%f48, %f46, %f47, %f31;
	ld.shared.f32 	%f49, [%r8+36];
	fma.rn.f32 	%f50, %f46, %f49, %f33;
	ld.shared.f32 	%f51, [%r8+68];
	fma.rn.f32 	%f52, %f46, %f51, %f35;
	ld.shared.f32 	%f53, [%r8+100];
	fma.rn.f32 	%f54, %f46, %f53, %f37;
	ld.shared.f32 	%f55, [%r8+132];
	fma.rn.f32 	%f56, %f46, %f55, %f39;
	ld.shared.f32 	%f57, [%r8+164];
	fma.rn.f32 	%f58, %f46, %f57, %f41;
	ld.shared.f32 	%f59, [%r8+196];
	fma.rn.f32 	%f60, %f46, %f59, %f43;
	ld.shared.f32 	%f61, [%r8+228];
	fma.rn.f32 	%f62, %f46, %f61, %f45;
	ld.shared.f32 	%f63, [%r25+512];
	ld.shared.f32 	%f64, [%r8+8];
	fma.rn.f32 	%f65, %f63, %f64, %f48;
	ld.shared.f32 	%f66, [%r8+40];
	fma.rn.f32 	%f67, %f63, %f66, %f50;
	ld.shared.f32 	%f68, [%r8+72];
	fma.rn.f32 	%f69, %f63, %f68, %f52;
	ld.shared.f32 	%f70, [%r8+104];
	fma.rn.f32 	%f71, %f63, %f70, %f54;
	ld.shared.f32 	%f72, [%r8+136];
	fma.rn.f32 	%f73, %f63, %f72, %f56;
	ld.shared.f32 	%f74, [%r8+168];
	fma.rn.f32 	%f75, %f63, %f74, %f58;
	ld.shared.f32 	%f76, [%r8+200];
	fma.rn.f32 	%f77, %f63, %f76, %f60;
	ld.shared.f32 	%f78, [%r8+232];
	fma.rn.f32 	%f79, %f63, %f78, %f62;
	ld.shared.f32 	%f80, [%r25+768];
	ld.shared.f32 	%f81, [%r8+12];
	fma.rn.f32 	%f82, %f80, %f81, %f65;
	ld.shared.f32 	%f83, [%r8+44];
	fma.rn.f32 	%f84, %f80, %f83, %f67;
	ld.shared.f32 	%f85, [%r8+76];
	fma.rn.f32 	%f86, %f80, %f85, %f69;
	ld.shared.f32 	%f87, [%r8+108];
	fma.rn.f32 	%f88, %f80, %f87, %f71;
	ld.shared.f32 	%f89, [%r8+140];
	fma.rn.f32 	%f90, %f80, %f89, %f73;
	ld.shared.f32 	%f91, [%r8+172];
	fma.rn.f32 	%f92, %f80, %f91, %f75;
	ld.shared.f32 	%f93, [%r8+204];
	fma.rn.f32 	%f94, %f80, %f93, %f77;
	ld.shared.f32 	%f95, [%r8+236];
	fma.rn.f32 	%f96, %f80, %f95, %f79;
	ld.shared.f32 	%f97, [%r25+1024];
	ld.shared.f32 	%f98, [%r8+16];
	fma.rn.f32 	%f99, %f97, %f98, %f82;
	ld.shared.f32 	%f100, [%r8+48];
	fma.rn.f32 	%f101, %f97, %f100, %f84;
	ld.shared.f32 	%f102, [%r8+80];
	fma.rn.f32 	%f103, %f97, %f102, %f86;
	ld.shared.f32 	%f104, [%r8+112];
	fma.rn.f32 	%f105, %f97, %f104, %f88;
	ld.shared.f32 	%f106, [%r8+144];
	fma.rn.f32 	%f107, %f97, %f106, %f90;
	ld.shared.f32 	%f108, [%r8+176];
	fma.rn.f32 	%f109, %f97, %f108, %f92;
	ld.shared.f32 	%f110, [%r8+208];
	fma.rn.f32 	%f111, %f97, %f110, %f94;
	ld.shared.f32 	%f112, [%r8+240];
	fma.rn.f32 	%f113, %f97, %f112, %f96;
	ld.shared.f32 	%f114, [%r25+1280];
	ld.shared.f32 	%f115, [%r8+20];
	fma.rn.f32 	%f116, %f114, %f115, %f99;
	ld.shared.f32 	%f117, [%r8+52];
	fma.rn.f32 	%f118, %f114, %f117, %f101;
	ld.shared.f32 	%f119, [%r8+84];
	fma.rn.f32 	%f120, %f114, %f119, %f103;
	ld.shared.f32 	%f121, [%r8+116];
	fma.rn.f32 	%f122, %f114, %f121, %f105;
	ld.shared.f32 	%f123, [%r8+148];
	fma.rn.f32 	%f124, %f114, %f123, %f107;
	ld.shared.f32 	%f125, [%r8+180];
	fma.rn.f32 	%f126, %f114, %f125, %f109;
	ld.shared.f32 	%f127, [%r8+212];
	fma.rn.f32 	%f128, %f114, %f127, %f111;
	ld.shared.f32 	%f129, [%r8+244];
	fma.rn.f32 	%f130, %f114, %f129, %f113;
	ld.shared.f32 	%f131, [%r25+1536];
	ld.shared.f32 	%f132, [%r8+24];
	fma.rn.f32 	%f133, %f131, %f132, %f116;
	ld.shared.f32 	%f134, [%r8+56];
	fma.rn.f32 	%f135, %f131, %f134, %f118;
	ld.shared.f32 	%f136, [%r8+88];
	fma.rn.f32 	%f137, %f131, %f136, %f120;
	ld.shared.f32 	%f138, [%r8+120];
	fma.rn.f32 	%f139, %f131, %f138, %f122;
	ld.shared.f32 	%f140, [%r8+152];
	fma.rn.f32 	%f141, %f131, %f140, %f124;
	ld.shared.f32 	%f142, [%r8+184];
	fma.rn.f32 	%f143, %f131, %f142, %f126;
	ld.shared.f32 	%f144, [%r8+216];
	fma.rn.f32 	%f145, %f131, %f144, %f128;
	ld.shared.f32 	%f146, [%r8+248];
	fma.rn.f32 	%f147, %f131, %f146, %f130;
	ld.shared.f32 	%f148, [%r25+1792];
	ld.shared.f32 	%f149, [%r8+28];
	fma.rn.f32 	%f172, %f148, %f149, %f133;
	ld.shared.f32 	%f150, [%r8+60];
	fma.rn.f32 	%f171, %f148, %f150, %f135;
	ld.shared.f32 	%f151, [%r8+92];
	fma.rn.f32 	%f170, %f148, %f151, %f137;
	ld.shared.f32 	%f152, [%r8+124];
	fma.rn.f32 	%f169, %f148, %f152, %f139;
	ld.shared.f32 	%f153, [%r8+156];
	fma.rn.f32 	%f168, %f148, %f153, %f141;
	ld.shared.f32 	%f154, [%r8+188];
	fma.rn.f32 	%f167, %f148, %f154, %f143;
	ld.shared.f32 	%f155, [%r8+220];
	fma.rn.f32 	%f166, %f148, %f155, %f145;
	ld.shared.f32 	%f156, [%r8+252];
	fma.rn.f32 	%f165, %f148, %f156, %f147;
	bar.sync 	0;
	add.s32 	%r28, %r28, 8;
	cvt.u64.u32 	%rd37, %r28;
	setp.gt.u64 	%p3, %rd13, %rd37;
	@%p3 bra 	$L__BB0_4;
$L__BB0_5:
	ld.param.u64 	%rd54, [_Z11gemm_kernelIfLm64ELm64ELm8ELm8EEvPT_S1_S1_mmm_param_2];
	mul.wide.u32 	%rd38, %r1, 64;
	and.b32  	%r26, %r5, 120;
	cvt.u64.u32 	%rd39, %r3;
	add.s32 	%r27, %r26, %r4;
	or.b64  	%rd40, %rd38, %rd39;
	cvta.to.global.u64 	%rd41, %rd54;
	cvt.u64.u32 	%rd42, %r27;
	mad.lo.s64 	%rd43, %rd12, %rd42, %rd40;
	shl.b64 	%rd44, %rd43, 2;
	add.s64 	%rd45, %rd41, %rd44;
	st.global.f32 	[%rd45], %f172;
	shl.b64 	%rd46, %rd12, 2;
	add.s64 	%rd47, %rd45, %rd46;
	st.global.f32 	[%rd47], %f171;
	add.s64 	%rd48, %rd47, %rd46;
	st.global.f32 	[%rd48], %f170;
	add.s64 	%rd49, %rd48, %rd46;
	st.global.f32 	[%rd49], %f169;
	add.s64 	%rd50, %rd49, %rd46;
	st.global.f32 	[%rd50], %f168;
	add.s64 	%rd51, %rd50, %rd46;
	st.global.f32 	[%rd51], %f167;
	add.s64 	%rd52, %rd51, %rd46;
	st.global.f32 	[%rd52], %f166;
	add.s64 	%rd53, %rd52, %rd46;
	st.global.f32 	[%rd53], %f165;
	ret;

}


// ===== COMPILED SASS (sm_100) =====

	.target	sm_100

	.elftype	@"ET_EXEC"


//--------------------- .note.nv.tkinfo           --------------------------
	.section	.note.nv.tkinfo,"",@"SHT_NOTE"
	.sectionflags	@"SHF_NOTE_NV_TKINFO"
	.tkinfo
        /*0018*/ 	.word	0x00000002
        /*0030*/ 	.string	""
        /*0030*/ 	.string	"ptxas"
        /*0030*/ 	.string	"Cuda compilation tools, release 13.0, V13.0.88"
        /*0030*/ 	.string	"Build cuda_13.0.r13.0/compiler.36424714_0"
        /*0030*/ 	.string	"-arch sm_100 -m 64 "



//--------------------- .note.nv.cuinfo           --------------------------
	.section	.note.nv.cuinfo,"",@"SHT_NOTE"
	.sectionflags	@"SHF_NOTE_NV_CUINFO"
        /*0018*/ 	.short	0x0002
        /*001a*/ 	.short	0x0064
        /*001c*/ 	.short	0x0082
	.zero		2


//--------------------- .nv.info                  --------------------------
	.section	.nv.info,"",@"SHT_CUDA_INFO"
	.align	4


	//----- nvinfo : EIATTR_REGCOUNT
	.align		4
        /*0000*/ 	.byte	0x04, 0x2f
        /*0002*/ 	.short	(.L_5 - .L_4)
	.align		4
.L_4:
        /*0004*/ 	.word	index@(_Z11gemm_kernelIfLm64ELm64ELm8ELm8EEvPT_S1_S1_mmm)
        /*0008*/ 	.word	0x00000040


	//----- nvinfo : EIATTR_FRAME_SIZE
	.align		4
.L_5:
        /*000c*/ 	.byte	0x04, 0x11
        /*000e*/ 	.short	(.L_7 - .L_6)
	.align		4
.L_6:
        /*0010*/ 	.word	index@(_Z11gemm_kernelIfLm64ELm64ELm8ELm8EEvPT_S1_S1_mmm)
        /*0014*/ 	.word	0x00000000


	//----- nvinfo : EIATTR_MIN_STACK_SIZE
	.align		4
.L_7:
        /*0018*/ 	.byte	0x04, 0x12
        /*001a*/ 	.short	(.L_9 - .L_8)
	.align		4
.L_8:
        /*001c*/ 	.word	index@(_Z11gemm_kernelIfLm64ELm64ELm8ELm8EEvPT_S1_S1_mmm)
        /*0020*/ 	.word	0x00000000
.L_9:


//--------------------- .nv.compat                --------------------------
	.section	.nv.compat,"",@"SHT_CUDA_COMPAT_INFO"
	.align	4
        /*0000*/ 	.byte	0x02, 0x09, 0x00, 0x00, 0x02, 0x02, 0x01, 0x00, 0x02, 0x05, 0x05, 0x00, 0x03, 0x07, 0x01, 0x01
        /*0010*/ 	.byte	0x02, 0x03, 0x00, 0x00, 0x02, 0x06, 0x01, 0x00, 0x04, 0x0b, 0x08, 0x00, 0x09, 0x00, 0x00, 0x00
        /*0020*/ 	.byte	0x00, 0x00, 0x00, 0x00


//--------------------- .nv.info._Z11gemm_kernelIfLm64ELm64ELm8ELm8EEvPT_S1_S1_mmm --------------------------
	.section	.nv.info._Z11gemm_kernelIfLm64ELm64ELm8ELm8EEvPT_S1_S1_mmm,"",@"SHT_CUDA_INFO"
	.sectionflags	@""
	.align	4


	//----- nvinfo : EIATTR_CUDA_API_VERSION
	.align		4
        /*0000*/ 	.byte	0x04, 0x37
        /*0002*/ 	.short	(.L_11 - .L_10)
.L_10:
        /*0004*/ 	.word	0x00000082


	//----- nvinfo : EIATTR_KPARAM_INFO
	.align		4
.L_11:
        /*0008*/ 	.byte	0x04, 0x17
        /*000a*/ 	.short	(.L_13 - .L_12)
.L_12:
        /*000c*/ 	.word	0x00000000
        /*0010*/ 	.short	0x0005
        /*0012*/ 	.short	0x0028
        /*0014*/ 	.byte	0x00, 0xf0, 0x21, 0x00


	//----- nvinfo : EIATTR_KPARAM_INFO
	.align		4
.L_13:
        /*0018*/ 	.byte	0x04, 0x17
        /*001a*/ 	.short	(.L_15 - .L_14)
.L_14:
        /*001c*/ 	.word	0x00000000
        /*0020*/ 	.short	0x0004
        /*0022*/ 	.short	0x0020
        /*0024*/ 	.byte	0x00, 0xf0, 0x21, 0x00


	//----- nvinfo : EIATTR_KPARAM_INFO
	.align		4
.L_15:
        /*0028*/ 	.byte	0x04, 0x17
        /*002a*/ 	.short	(.L_17 - .L_16)
.L_16:
        /*002c*/ 	.word	0x00000000
        /*0030*/ 	.short	0x0003
        /*0032*/ 	.short	0x0018
        /*0034*/ 	.byte	0x00, 0xf0, 0x21, 0x00


	//----- nvinfo : EIATTR_KPARAM_INFO
	.align		4
.L_17:
        /*0038*/ 	.byte	0x04, 0x17
        /*003a*/ 	.short	(.L_19 - .L_18)
.L_18:
        /*003c*/ 	.word	0x00000000
        /*0040*/ 	.short	0x0002
        /*0042*/ 	.short	0x0010
        /*0044*/ 	.byte	0x00, 0xf5, 0x21, 0x00


	//----- nvinfo : EIATTR_KPARAM_INFO
	.align		4
.L_19:
        /*0048*/ 	.byte	0x04, 0x17
        /*004a*/ 	.short	(.L_21 - .L_20)
.L_20:
        /*004c*/ 	.word	0x00000000
        /*0050*/ 	.short	0x0001
        /*0052*/ 	.short	0x0008
        /*0054*/ 	.byte	0x00, 0xf5, 0x21, 0x00


	//----- nvinfo : EIATTR_KPARAM_INFO
	.align		4
.L_21:
        /*0058*/ 	.byte	0x04, 0x17
        /*005a*/ 	.short	(.L_23 - .L_22)
.L_22:
        /*005c*/ 	.word	0x00000000
        /*0060*/ 	.short	0x0000
        /*0062*/ 	.short	0x0000
        /*0064*/ 	.byte	0x00, 0xf5, 0x21, 0x00


	//----- nvinfo : EIATTR_SPARSE_MMA_MASK
	.align		4
.L_23:
        /*0068*/ 	.byte	0x03, 0x50
        /*006a*/ 	.short	0x0000


	//----- nvinfo : EIATTR_MAXREG_COUNT
	.align		4
        /*006c*/ 	.byte	0x03, 0x1b
        /*006e*/ 	.short	0x00ff


	//----- nvinfo : EIATTR_NUM_BARRIERS
	.align		4
        /*0070*/ 	.byte	0x02, 0x4c
        /*0072*/ 	.byte	0x01
	.zero		1


	//----- nvinfo : EIATTR_EXTERNS
	.align		4
        /*0074*/ 	.byte	0x04, 0x0f
        /*0076*/ 	.short	(.L_25 - .L_24)


	//   ....[0]....
	.align		4
.L_24:
        /*0078*/ 	.word	index@(__assertfail)


	//----- nvinfo : EIATTR_MERCURY_ISA_VERSION
	.align		4
.L_25:
        /*007c*/ 	.byte	0x03, 0x5f
        /*007e*/ 	.short	0x0101


	//----- nvinfo : EIATTR_VRC_CTA_INIT_COUNT
	.align		4
        /*0080*/ 	.byte	0x02, 0x4a
	.zero		1
	.zero		1


	//----- nvinfo : EIATTR_SYSCALL_OFFSETS
	.align		4
        /*0084*/ 	.byte	0x04, 0x46
        /*0086*/ 	.short	(.L_27 - .L_26)


	//   ....[0]....
.L_26:
        /*0088*/ 	.word	0x00000180


	//   ....[1]....
        /*008c*/ 	.word	0x00000270


	//----- nvinfo : EIATTR_EXIT_INSTR_OFFSETS
	.align		4
.L_27:
        /*0090*/ 	.byte	0x04, 0x1c
        /*0092*/ 	.short	(.L_29 - .L_28)


	//   ....[0]....
.L_28:
        /*0094*/ 	.word	0x00000fb0


	//----- nvinfo : EIATTR_CBANK_PARAM_SIZE
	.align		4
.L_29:
        /*0098*/ 	.byte	0x03, 0x19
        /*009a*/ 	.short	0x0030


	//----- nvinfo : EIATTR_PARAM_CBANK
	.align		4
        /*009c*/ 	.byte	0x04, 0x0a
        /*009e*/ 	.short	(.L_31 - .L_30)
	.align		4
.L_30:
        /*00a0*/ 	.word	index@(.nv.constant0._Z11gemm_kernelIfLm64ELm64ELm8ELm8EEvPT_S1_S1_mmm)
        /*00a4*/ 	.short	0x0380
        /*00a6*/ 	.short	0x0030


	//----- nvinfo : EIATTR_SW_WAR
	.align		4
.L_31:
        /*00a8*/ 	.byte	0x04, 0x36
        /*00aa*/ 	.short	(.L_33 - .L_32)
.L_32:
        /*00ac*/ 	.word	0x00000008
.L_33:


//--------------------- .nv.callgraph             --------------------------
	.section	.nv.callgraph,"",@"SHT_CUDA_CALLGRAPH"
	.align	4
	.sectionentsize	8
	.align		4
        /*0000*/ 	.word	0x00000000
	.align		4
        /*0004*/ 	.word	0xffffffff
	.align		4
        /*0008*/ 	.word	index@(_Z11gemm_kernelIfLm64ELm64ELm8ELm8EEvPT_S1_S1_mmm)
	.align		4
        /*000c*/ 	.word	index@(__assertfail)
	.align		4
        /*0010*/ 	.word	0x00000000
	.align		4
        /*0014*/ 	.word	0xfffffffe
	.align		4
        /*0018*/ 	.word	0x00000000
	.align		4
        /*001c*/ 	.word	0xfffffffd
	.align		4
        /*0020*/ 	.word	0x00000000
	.align		4
        /*0024*/ 	.word	0xfffffffc


//--------------------- .nv.constant4             --------------------------
	.section	.nv.constant4,"a",@progbits
	.align	8
	.align		8
.nv.constant4:
        /*0000*/ 	.dword	__assertfail
	.align		8
        /*0008*/ 	.dword	__unnamed_1
	.align		8
        /*0010*/ 	.dword	$str
	.align		8
        /*0018*/ 	.dword	$str$1
	.align		8
        /*0020*/ 	.dword	$str$2


//--------------------- .text._Z11gemm_kernelIfLm64ELm64ELm8ELm8EEvPT_S1_S1_mmm --------------------------
	.section	.text._Z11gemm_kernelIfLm64ELm64ELm8ELm8EEvPT_S1_S1_mmm,"ax",@progbits
	.align	128
        .global         _Z11gemm_kernelIfLm64ELm64ELm8ELm8EEvPT_S1_S1_mmm
        .type           _Z11gemm_kernelIfLm64ELm64ELm8ELm8EEvPT_S1_S1_mmm,@function
        .size           _Z11gemm_kernelIfLm64ELm64ELm8ELm8EEvPT_S1_S1_mmm,(.L_x_5 - _Z11gemm_kernelIfLm64ELm64ELm8ELm8EEvPT_S1_S1_mmm)
        .other          _Z11gemm_kernelIfLm64ELm64ELm8ELm8EEvPT_S1_S1_mmm,@"STO_CUDA_ENTRY STV_DEFAULT"
_Z11gemm_kernelIfLm64ELm64ELm8ELm8EEvPT_S1_S1_mmm:
.text._Z11gemm_kernelIfLm64ELm64ELm8ELm8EEvPT_S1_S1_mmm:
[----:B------:R-:W0:Y:S01]  /*0000*/  LDC R1, c[0x0][0x37c] ;  /* 0x0000df00ff017b82 */ /* 0x000e220000000800 */
[----:B------:R-:W1:Y:S01]  /*0010*/  S2R R18, SR_TID.X ;  /* 0x0000000000127919 */ /* 0x000e620000002100 */
[----:B------:R-:W2:Y:S06]  /*0020*/  LDCU UR4, c[0x0][0x360] ;  /* 0x00006c00ff0477ac */ /* 0x000eac0008000800 */
[----:B------:R-:W3:Y:S01]  /*0030*/  S2UR UR36, SR_CTAID.Y ;  /* 0x00000000002479c3 */ /* 0x000ee20000002600 */
[----:B------:R-:W4:Y:S01]  /*0040*/  S2R R2, SR_CTAID.X ;  /* 0x0000000000027919 */ /* 0x000f220000002500 */
[----:B--2---:R-:W-:-:S02]  /*0050*/  UISETP.NE.AND UP0, UPT, UR4, 0x200, UPT ;  /* 0x000002000400788c */ /* 0x004fc4000bf05270 */
[----:B---3--:R-:W-:Y:S01]  /*0060*/  USHF.L.U32 UR36, UR36, 0x6, URZ ;  /* 0x0000000624247899 */ /* 0x008fe200080006ff */
[----:B-1----:R-:W-:-:S06]  /*0070*/  LOP3.LUT R50, R18, 0x3f, RZ, 0xc0, !PT ;  /* 0x0000003f12327812 */ /* 0x002fcc00078ec0ff */
[----:B------:R-:W-:Y:S05]  /*0080*/  BRA.U !UP0, `(.L_x_0) ;  /* 0x00000001087c7547 */ /* 0x000fea000b800000 */
[----:B------:R-:W-:Y:S01]  /*0090*/  MOV R16, 0x0 ;  /* 0x0000000000107802 */ /* 0x000fe20000000f00 */
[----:B------:R-:W1:Y:S01]  /*00a0*/  LDCU.64 UR4, c[0x4][0x10] ;  /* 0x01000200ff0477ac */ /* 0x000e620008000a00 */
[----:B------:R-:W-:Y:S02]  /*00b0*/  HFMA2 R8, -RZ, RZ, 0, 2.74181365966796875e-06 ;  /* 0x0000002eff087431 */ /* 0x000fe400000001ff */
[----:B------:R-:W-:Y:S01]  /*00c0*/  IMAD.MOV.U32 R12, RZ, RZ, 0x1 ;  /* 0x00000001ff0c7424 */ /* 0x000fe200078e00ff */
[----:B------:R2:W3:Y:S01]  /*00d0*/  LDC.64 R14, c[0x4][R16] ;  /* 0x01000000100e7b82 */ /* 0x0004e20000000a00 */
[----:B------:R-:W5:Y:S01]  /*00e0*/  LDCU.64 UR6, c[0x4][0x18] ;  /* 0x01000300ff0677ac */ /* 0x000f620008000a00 */
[----:B------:R-:W-:Y:S01]  /*00f0*/  MOV R13, RZ ;  /* 0x000000ff000d7202 */ /* 0x000fe20000000f00 */
[----:B------:R-:W4:Y:S01]  /*0100*/  LDCU.64 UR8, c[0x4][0x8] ;  /* 0x01000100ff0877ac */ /* 0x000f220008000a00 */
[----:B-1----:R-:W-:Y:S01]  /*0110*/  MOV R4, UR4 ;  /* 0x0000000400047c02 */ /* 0x002fe20008000f00 */
[----:B------:R-:W-:Y:S01]  /*0120*/  IMAD.U32 R5, RZ, RZ, UR5 ;  /* 0x00000005ff057e24 */ /* 0x000fe2000f8e00ff */
[----:B-----5:R-:W-:Y:S01]  /*0130*/  MOV R6, UR6 ;  /* 0x0000000600067c02 */ /* 0x020fe20008000f00 */
[----:B------:R-:W-:Y:S01]  /*0140*/  IMAD.U32 R7, RZ, RZ, UR7 ;  /* 0x00000007ff077e24 */ /* 0x000fe2000f8e00ff */
[----:B----4-:R-:W-:Y:S01]  /*0150*/  MOV R10, UR8 ;  /* 0x00000008000a7c02 */ /* 0x010fe20008000f00 */
[----:B--2---:R-:W-:-:S07]  /*0160*/  IMAD.U32 R11, RZ, RZ, UR9 ;  /* 0x00000009ff0b7e24 */ /* 0x004fce000f8e00ff */
[----:B------:R-:W-:-:S07]  /*0170*/  LEPC R20, `(.L_x_1) ;  /* 0x000000001014794e */ /* 0x000fce0000000000 */
[----:B0--3--:R-:W-:Y:S05]  /*0180*/  CALL.ABS.NOINC R14 ;  /* 0x000000000e007343 */ /* 0x009fea0003c00000 */
.L_x_1:
[----:B------:R-:W0:Y:S01]  /*0190*/  LDC.64 R16, c[0x4][R16] ;  /* 0x0100000010107b82 */ /* 0x000e220000000a00 */
[----:B------:R-:W1:Y:S01]  /*01a0*/  LDCU.64 UR4, c[0x4][0x20] ;  /* 0x01000400ff0477ac */ /* 0x000e620008000a00 */
[----:B------:R-:W-:Y:S02]  /*01b0*/  HFMA2 R12, -RZ, RZ, 0, 5.9604644775390625e-08 ;  /* 0x00000001ff0c7431 */ /* 0x000fe400000001ff */
[----:B------:R-:W-:Y:S01]  /*01c0*/  IMAD.MOV.U32 R8, RZ, RZ, 0x2f ;  /* 0x0000002fff087424 */ /* 0x000fe200078e00ff */
[----:B------:R-:W2:Y:S01]  /*01d0*/  LDCU.64 UR6, c[0x4][0x18] ;  /* 0x01000300ff0677ac */ /* 0x000ea20008000a00 */
[----:B------:R-:W-:Y:S01]  /*01e0*/  IMAD.MOV.U32 R13, RZ, RZ, RZ ;  /* 0x000000ffff0d7224 */ /* 0x000fe200078e00ff */
[----:B------:R-:W3:Y:S01]  /*01f0*/  LDCU.64 UR8, c[0x4][0x8] ;  /* 0x01000100ff0877ac */ /* 0x000ee20008000a00 */
[----:B-1----:R-:W-:Y:S01]  /*0200*/  IMAD.U32 R4, RZ, RZ, UR4 ;  /* 0x00000004ff047e24 */ /* 0x002fe2000f8e00ff */
[----:B------:R-:W-:Y:S01]  /*0210*/  MOV R5, UR5 ;  /* 0x0000000500057c02 */ /* 0x000fe20008000f00 */
[----:B--2---:R-:W-:Y:S01]  /*0220*/  IMAD.U32 R6, RZ, RZ, UR6 ;  /* 0x00000006ff067e24 */ /* 0x004fe2000f8e00ff */
[----:B------:R-:W-:Y:S01]  /*0230*/  MOV R7, UR7 ;  /* 0x0000000700077c02 */ /* 0x000fe20008000f00 */
[----:B---3--:R-:W-:Y:S01]  /*0240*/  IMAD.U32 R10, RZ, RZ, UR8 ;  /* 0x00000008ff0a7e24 */ /* 0x008fe2000f8e00ff */
[----:B------:R-:W-:-:S07]  /*0250*/  MOV R11, UR9 ;  /* 0x00000009000b7c02 */ /* 0x000fce0008000f00 */
[----:B------:R-:W-:-:S07]  /*0260*/  LEPC R20, `(.L_x_0) ;  /* 0x000000001014794e */ /* 0x000fce0000000000 */
[----:B0-----:R-:W-:Y:S05]  /*0270*/  CALL.ABS.NOINC R16 ;  /* 0x0000000010007343 */ /* 0x001fea0003c00000 */
.L_x_0:
[----:B------:R-:W1:Y:S01]  /*0280*/  LDC.64 R6, c[0x0][0x3a8] ;  /* 0x0000ea00ff067b82 */ /* 0x000e620000000a00 */
[----:B------:R-:W-:Y:S01]  /*0290*/  HFMA2 R28, -RZ, RZ, 0, 0 ;  /* 0x00000000ff1c7431 */ /* 0x000fe200000001ff */
[----:B------:R-:W-:Y:S01]  /*02a0*/  SHF.R.U32.HI R13, RZ, 0x3, R18 ;  /* 0x00000003ff0d7819 */ /* 0x000fe20000011612 */
[----:B------:R-:W-:Y:S01]  /*02b0*/  HFMA2 R53, -RZ, RZ, 0, 0 ;  /* 0x00000000ff357431 */ /* 0x000fe200000001ff */
[----:B------:R-:W-:Y:S02]  /*02c0*/  CS2R R38, SRZ ;  /* 0x0000000000267805 */ /* 0x000fe4000001ff00 */
[----:B------:R-:W-:Y:S01]  /*02d0*/  MOV R61, RZ ;  /* 0x000000ff003d7202 */ /* 0x000fe20000000f00 */
[----:B------:R-:W-:Y:S01]  /*02e0*/  IMAD.MOV.U32 R25, RZ, RZ, RZ ;  /* 0x000000ffff197224 */ /* 0x000fe200078e00ff */
[----:B------:R-:W-:Y:S01]  /*02f0*/  MOV R31, RZ ;  /* 0x000000ff001f7202 */ /* 0x000fe20000000f00 */
[----:B------:R-:W2:Y:S01]  /*0300*/  LDC.64 R58, c[0x0][0x358] ;  /* 0x0000d600ff3a7b82 */ /* 0x000ea20000000a00 */
[----:B------:R-:W-:Y:S01]  /*0310*/  IMAD.MOV.U32 R17, RZ, RZ, RZ ;  /* 0x000000ffff117224 */ /* 0x000fe200078e00ff */
[----:B-1----:R-:W-:-:S04]  /*0320*/  ISETP.NE.U32.AND P0, PT, R6, RZ, PT ;  /* 0x000000ff0600720c */ /* 0x002fc80003f05070 */
[----:B------:R-:W-:-:S13]  /*0330*/  ISETP.NE.AND.EX P0, PT, R7, RZ, PT, P0 ;  /* 0x000000ff0700720c */ /* 0x000fda0003f05300 */
[----:B--2---:R-:W-:Y:S05]  /*0340*/  @!P0 BRA `(.L_x_2) ;  /* 0x0000000800488947 */ /* 0x004fea0003800000 */
[----:B------:R-:W1:Y:S01]  /*0350*/  S2R R10, SR_CgaCtaId ;  /* 0x00000000000a7919 */ /* 0x000e620000008800 */
[----:B------:R-:W2:Y:S01]  /*0360*/  LDC.64 R40, c[0x0][0x3a0] ;  /* 0x0000e800ff287b82 */ /* 0x000ea20000000a00 */
[----:B------:R-:W-:Y:S01]  /*0370*/  MOV R0, 0x400 ;  /* 0x0000040000007802 */ /* 0x000fe20000000f00 */
[----:B------:R-:W-:Y:S01]  /*0380*/  IMAD.MOV.U32 R57, RZ, RZ, RZ ;  /* 0x000000ffff397224 */ /* 0x000fe200078e00ff */
[----:B------:R-:W-:Y:S01]  /*0390*/  SHF.L.U32 R3, R18, 0x2, RZ ;  /* 0x0000000212037819 */ /* 0x000fe200000006ff */
[----:B------:R-:W-:Y:S01]  /*03a0*/  IMAD.MOV.U32 R45, RZ, RZ, RZ ;  /* 0x000000ffff2d7224 */ /* 0x000fe200078e00ff */
[----:B------:R-:W-:Y:S02]  /*03b0*/  IADD3 R47, PT, PT, R0, 0x800, RZ ;  /* 0x00000800002f7810 */ /* 0x000fe40007ffe0ff */
[----:B------:R-:W-:Y:S01]  /*03c0*/  LOP3.LUT R15, R3, 0xf00, RZ, 0xc0, !PT ;  /* 0x00000f00030f7812 */ /* 0x000fe200078ec0ff */
[----:B------:R-:W3:Y:S01]  /*03d0*/  LDC.64 R4, c[0x0][0x380] ;  /* 0x0000e000ff047b82 */ /* 0x000ee20000000a00 */
[----:B------:R-:W-:-:S02]  /*03e0*/  LOP3.LUT R56, R18, 0x7, RZ, 0xc0, !PT ;  /* 0x0000000712387812 */ /* 0x000fc400078ec0ff */
[----:B------:R-:W-:Y:S02]  /*03f0*/  MOV R51, RZ ;  /* 0x000000ff00337202 */ /* 0x000fe40000000f00 */
[----:B------:R-:W-:Y:S01]  /*0400*/  MOV R38, RZ ;  /* 0x000000ff00267202 */ /* 0x000fe20000000f00 */
[C---:B------:R-:W-:Y:S02]  /*0410*/  IMAD.WIDE.U32 R56, R13.reuse, R6, R56 ;  /* 0x000000060d387225 */ /* 0x040fe400078e0038 */
[----:B------:R-:W4:Y:S02]  /*0420*/  LDC.64 R8, c[0x0][0x388] ;  /* 0x0000e200ff087b82 */ /* 0x000f240000000a00 */
[----:B------:R-:W-:Y:S01]  /*0430*/  IMAD R13, R13, R7, R57 ;  /* 0x000000070d0d7224 */ /* 0x000fe200078e0239 */
[C---:B-1----:R-:W-:Y:S02]  /*0440*/  LEA R0, R10.reuse, R0, 0x18 ;  /* 0x000000000a007211 */ /* 0x042fe400078ec0ff */
[----:B------:R-:W-:Y:S01]  /*0450*/  LEA R47, R10, R47, 0x18 ;  /* 0x0000002f0a2f7211 */ /* 0x000fe200078ec0ff */
[----:B------:R-:W-:Y:S01]  /*0460*/  IMAD.WIDE.U32 R10, R6, UR36, RZ ;  /* 0x00000024060a7c25 */ /* 0x000fe2000f8e00ff */
[----:B------:R-:W-:-:S03]  /*0470*/  IADD3 R44, PT, PT, R0, R15, RZ ;  /* 0x0000000f002c7210 */ /* 0x000fc60007ffe0ff */
[----:B------:R-:W-:Y:S01]  /*0480*/  IMAD.IADD R48, R0, 0x1, R3 ;  /* 0x0000000100307824 */ /* 0x000fe200078e0203 */
[----:B------:R-:W-:Y:S01]  /*0490*/  LOP3.LUT R3, R18, 0x3c0, RZ, 0xc0, !PT ;  /* 0x000003c012037812 */ /* 0x000fe200078ec0ff */
[----:B------:R-:W-:Y:S01]  /*04a0*/  IMAD R0, R7, UR36, R11 ;  /* 0x0000002407007c24 */ /* 0x000fe2000f8e020b */
[----:B------:R-:W-:Y:S01]  /*04b0*/  SHF.R.U32.HI R11, RZ, 0x6, R18 ;  /* 0x00000006ff0b7819 */ /* 0x000fe20000011612 */
[----:B----4-:R-:W-:Y:S01]  /*04c0*/  IMAD.WIDE.U32 R8, R2, 0x100, R8 ;  /* 0x0000010002087825 */ /* 0x010fe200078e0008 */
[C---:B---3--:R-:W-:Y:S02]  /*04d0*/  LEA R43, P0, R10.reuse, R4, 0x2 ;  /* 0x000000040a2b7211 */ /* 0x048fe400078010ff */
[----:B------:R-:W-:Y:S01]  /*04e0*/  LOP3.LUT R46, R3, 0x3f, R18, 0xf8, !PT ;  /* 0x0000003f032e7812 */ /* 0x000fe200078ef812 */
[C---:B--2---:R-:W-:Y:S01]  /*04f0*/  IMAD.WIDE.U32 R54, R11.reuse, R40, R50 ;  /* 0x000000280b367225 */ /* 0x044fe200078e0032 */
[----:B------:R-:W-:Y:S02]  /*0500*/  LEA.HI.X R5, R10, R5, R0, 0x2, P0 ;  /* 0x000000050a057211 */ /* 0x000fe400000f1400 */
[----:B------:R-:W-:Y:S01]  /*0510*/  MOV R0, R8 ;  /* 0x0000000800007202 */ /* 0x000fe20000000f00 */
[----:B------:R-:W-:Y:S01]  /*0520*/  IMAD R11, R11, R41, R55 ;  /* 0x000000290b0b7224 */ /* 0x000fe200078e0237 */
[----:B------:R-:W-:-:S02]  /*0530*/  MOV R3, R9 ;  /* 0x0000000900037202 */ /* 0x000fc40000000f00 */
[----:B------:R-:W-:Y:S02]  /*0540*/  LEA R46, R46, R47, 0x2 ;  /* 0x0000002f2e2e7211 */ /* 0x000fe400078e10ff */
[----:B------:R-:W-:Y:S02]  /*0550*/  SHF.L.U64.HI R42, R54, 0x2, R11 ;  /* 0x00000002362a7819 */ /* 0x000fe4000001020b */
[----:B------:R-:W-:-:S07]  /*0560*/  SHF.L.U64.HI R4, R56, 0x2, R13 ;  /* 0x0000000238047819 */ /* 0x000fce000001020d */
.L_x_3:
[C---:B------:R-:W-:Y:S02]  /*0570*/  R2UR UR4, R58.reuse ;  /* 0x000000003a0472ca */ /* 0x040fe400000e0000 */
[C---:B------:R-:W-:Y:S02]  /*0580*/  R2UR UR5, R59.reuse ;  /* 0x000000003b0572ca */ /* 0x040fe400000e0000 */
[----:B------:R-:W-:Y:S02]  /*0590*/  R2UR UR6, R58 ;  /* 0x000000003a0672ca */ /* 0x000fe400000e0000 */
[----:B------:R-:W-:Y:S02]  /*05a0*/  R2UR UR7, R59 ;  /* 0x000000003b0772ca */ /* 0x000fe400000e0000 */
[----:B------:R-:W-:Y:S02]  /*05b0*/  LEA R20, P0, R56, R43, 0x2 ;  /* 0x0000002b38147211 */ /* 0x000fe400078010ff */
[----:B------:R-:W-:-:S03]  /*05c0*/  LEA R18, P1, R54, R0, 0x2 ;  /* 0x0000000036127211 */ /* 0x000fc600078210ff */
[----:B------:R-:W-:Y:S01]  /*05d0*/  IMAD.X R21, R5, 0x1, R4, P0 ;  /* 0x0000000105157824 */ /* 0x000fe200000e0604 */
[----:B------:R-:W-:-:S05]  /*05e0*/  IADD3.X R19, PT, PT, R3, R42, RZ, P1, !PT ;  /* 0x0000002a03137210 */ /* 0x000fca0000ffe4ff */
[----:B------:R-:W2:Y:S04]  /*05f0*/  LDG.E R21, desc[UR4][R20.64] ;  /* 0x0000000414157981 */ /* 0x000ea8000c1e1900 */
[----:B------:R-:W3:Y:S01]  /*0600*/  LDG.E R19, desc[UR6][R18.64] ;  /* 0x0000000612137981 */ /* 0x000ee2000c1e1900 */
[----:B------:R-:W-:Y:S05]  /*0610*/  WARPSYNC.ALL ;  /* 0x0000000000007948 */ /* 0x000fea0003800000 */
[----:B------:R-:W-:Y:S01]  /*0620*/  LEA R49, R50, R47, 0x2 ;  /* 0x0000002f32317211 */ /* 0x000fe200078e10ff */
[----:B------:R-:W-:Y:S01]  /*0630*/  VIADD R45, R45, 0x8 ;  /* 0x000000082d2d7836 */ /* 0x000fe20000000000 */
[----:B------:R-:W-:-:S02]  /*0640*/  IADD3 R43, P1, PT, R43, 0x20, RZ ;  /* 0x000000202b2b7810 */ /* 0x000fc40007f3e0ff */
[C---:B------:R-:W-:Y:S02]  /*0650*/  LEA R0, P2, R40.reuse, R0, 0x5 ;  /* 0x0000000028007211 */ /* 0x040fe400078428ff */
[----:B------:R-:W-:Y:S02]  /*0660*/  ISETP.GE.U32.AND P0, PT, R45, R6, PT ;  /* 0x000000062d00720c */ /* 0x000fe40003f06070 */
[----:B------:R-:W-:Y:S02]  /*0670*/  IADD3.X R5, PT, PT, RZ, R5, RZ, P1, !PT ;  /* 0x00000005ff057210 */ /* 0x000fe40000ffe4ff */
[----:B------:R-:W-:Y:S02]  /*0680*/  ISETP.GE.U32.AND.EX P0, PT, RZ, R7, PT, P0 ;  /* 0x00000007ff00720c */ /* 0x000fe40003f06100 */
[----:B------:R-:W-:Y:S01]  /*0690*/  LEA.HI.X R3, R40, R3, R41, 0x5, P2 ;  /* 0x0000000328037211 */ /* 0x000fe200010f2c29 */
[----:B--2---:R-:W-:Y:S04]  /*06a0*/  STS [R48], R21 ;  /* 0x0000001530007388 */ /* 0x004fe80000000800 */
[----:B---3--:R-:W-:Y:S01]  /*06b0*/  STS [R46], R19 ;  /* 0x000000132e007388 */ /* 0x008fe20000000800 */
[----:B------:R-:W-:Y:S06]  /*06c0*/  BAR.SYNC.DEFER_BLOCKING 0x0 ;  /* 0x0000000000007b1d */ /* 0x000fec0000010000 */
[----:B------:R-:W-:Y:S04]  /*06d0*/  LDS R37, [R49] ;  /* 0x0000000031257984 */ /* 0x000fe80000000800 */
[----:B------:R-:W1:Y:S04]  /*06e0*/  LDS.128 R8, [R44+0x20] ;  /* 0x000020002c087984 */ /* 0x000e680000000c00 */
[----:B------:R-:W2:Y:S04]  /*06f0*/  LDS R36, [R49+0x100] ;  /* 0x0001000031247984 */ /* 0x000ea80000000800 */
[----:B------:R-:W3:Y:S04]  /*0700*/  LDS.128 R32, [R44] ;  /* 0x000000002c207984 */ /* 0x000ee80000000c00 */
[----:B------:R-:W4:Y:S04]  /*0710*/  LDS.128 R12, [R44+0x40] ;  /* 0x000040002c0c7984 */ /* 0x000f280000000c00 */
[----:B------:R-:W-:Y:S01]  /*0720*/  LDS.128 R20, [R44+0x80] ;  /* 0x000080002c147984 */ /* 0x000fe20000000c00 */
[----:B-1----:R-:W-:-:S03]  /*0730*/  FFMA R8, R37, R8, R17 ;  /* 0x0000000825087223 */ /* 0x002fc60000000011 */
[----:B------:R-:W1:Y:S01]  /*0740*/  LDS.128 R16, [R44+0x60] ;  /* 0x000060002c107984 */ /* 0x000e620000000c00 */
[----:B--2---:R-:W-:-:S03]  /*0750*/  FFMA R8, R36, R9, R8 ;  /* 0x0000000924087223 */ /* 0x004fc60000000008 */
[----:B------:R-:W2:Y:S01]  /*0760*/  LDS R9, [R49+0x200] ;  /* 0x0002000031097984 */ /* 0x000ea20000000800 */
[C---:B---3--:R-:W-:Y:S01]  /*0770*/  FFMA R39, R37.reuse, R32, R39 ;  /* 0x0000002025277223 */ /* 0x048fe20000000027 */
[----:B----4-:R-:W-:-:S03]  /*0780*/  FFMA R29, R37, R12, R53 ;  /* 0x0000000c251d7223 */ /* 0x010fc60000000035 */
[C---:B------:R-:W-:Y:S01]  /*0790*/  FFMA R12, R36.reuse, R33, R39 ;  /* 0x00000021240c7223 */ /* 0x040fe20000000027 */
[C---:B------:R-:W-:Y:S01]  /*07a0*/  FFMA R29, R36.reuse, R13, R29 ;  /* 0x0000000d241d7223 */ /* 0x040fe2000000001d */
[----:B-1----:R-:W-:Y:S02]  /*07b0*/  FFMA R31, R37, R16, R31 ;  /* 0x00000010251f7223 */ /* 0x002fe4000000001f */
[----:B------:R-:W1:Y:S01]  /*07c0*/  LDS R16, [R49+0x300] ;  /* 0x0003000031107984 */ /* 0x000e620000000800 */
[----:B--2---:R-:W-:Y:S01]  /*07d0*/  FFMA R33, R9, R34, R12 ;  /* 0x0000002209217223 */ /* 0x004fe2000000000c */
[----:B------:R-:W-:Y:S01]  /*07e0*/  FFMA R12, R37, R20, R25 ;  /* 0x00000014250c7223 */ /* 0x000fe20000000019 */
[C---:B------:R-:W-:Y:S01]  /*07f0*/  FFMA R13, R9.reuse, R10, R8 ;  /* 0x0000000a090d7223 */ /* 0x040fe20000000008 */
[----:B------:R-:W2:Y:S01]  /*0800*/  LDS.128 R24, [R44+0xa0] ;  /* 0x0000a0002c187984 */ /* 0x000ea20000000c00 */
[C---:B------:R-:W-:Y:S01]  /*0810*/  FFMA R20, R36.reuse, R17, R31 ;  /* 0x0000001124147223 */ /* 0x040fe2000000001f */
[----:B------:R-:W-:Y:S01]  /*0820*/  FFMA R8, R36, R21, R12 ;  /* 0x0000001524087223 */ /* 0x000fe2000000000c */
[----:B------:R-:W-:-:S02]  /*0830*/  FFMA R14, R9, R14, R29 ;  /* 0x0000000e090e7223 */ /* 0x000fc4000000001d */
[C---:B------:R-:W-:Y:S01]  /*0840*/  FFMA R18, R9.reuse, R18, R20 ;  /* 0x0000001209127223 */ /* 0x040fe20000000014 */
[----:B------:R-:W-:Y:S01]  /*0850*/  FFMA R8, R9, R22, R8 ;  /* 0x0000001609087223 */ /* 0x000fe20000000008 */
[C---:B-1----:R-:W-:Y:S01]  /*0860*/  FFMA R12, R16.reuse, R35, R33 ;  /* 0x00000023100c7223 */ /* 0x042fe20000000021 */
[C---:B------:R-:W-:Y:S01]  /*0870*/  FFMA R20, R16.reuse, R11, R13 ;  /* 0x0000000b10147223 */ /* 0x040fe2000000000d */
[----:B------:R-:W1:Y:S01]  /*0880*/  LDS.128 R32, [R44+0xe0] ;  /* 0x0000e0002c207984 */ /* 0x000e620000000c00 */
[C---:B------:R-:W-:Y:S01]  /*0890*/  FFMA R21, R16.reuse, R15, R14 ;  /* 0x0000000f10157223 */ /* 0x040fe2000000000e */
[C---:B--2---:R-:W-:Y:S01]  /*08a0*/  FFMA R17, R37.reuse, R24, R28 ;  /* 0x0000001825117223 */ /* 0x044fe2000000001c */
[----:B------:R-:W-:Y:S01]  /*08b0*/  FFMA R24, R16, R23, R8 ;  /* 0x0000001710187223 */ /* 0x000fe20000000008 */
[----:B------:R-:W2:Y:S02]  /*08c0*/  LDS.128 R28, [R44+0xc0] ;  /* 0x0000c0002c1c7984 */ /* 0x000ea40000000c00 */
[----:B------:R-:W-:Y:S01]  /*08d0*/  FFMA R10, R36, R25, R17 ;  /* 0x00000019240a7223 */ /* 0x000fe20000000011 */
[----:B-1----:R-:W-:Y:S01]  /*08e0*/  FFMA R25, R37, R32, R38 ;  /* 0x0000002025197223 */ /* 0x002fe20000000026 */
[----:B------:R-:W-:-:S02]  /*08f0*/  FFMA R32, R16, R19, R18 ;  /* 0x0000001310207223 */ /* 0x000fc40000000012 */
[----:B------:R-:W-:Y:S01]  /*0900*/  FFMA R19, R9, R26, R10 ;  /* 0x0000001a09137223 */ /* 0x000fe2000000000a */
[C---:B------:R-:W-:Y:S01]  /*0910*/  FFMA R25, R36.reuse, R33, R25 ;  /* 0x0000002124197223 */ /* 0x040fe20000000019 */
[----:B--2---:R-:W-:Y:S01]  /*0920*/  FFMA R28, R37, R28, R61 ;  /* 0x0000001c251c7223 */ /* 0x004fe2000000003d */
[----:B------:R-:W-:Y:S02]  /*0930*/  LDS R33, [R49+0x600] ;  /* 0x0006000031217984 */ /* 0x000fe40000000800 */
[C---:B------:R-:W-:Y:S01]  /*0940*/  FFMA R34, R9.reuse, R34, R25 ;  /* 0x0000002209227223 */ /* 0x040fe20000000019 */
[----:B------:R-:W-:Y:S02]  /*0950*/  FFMA R17, R36, R29, R28 ;  /* 0x0000001d24117223 */ /* 0x000fe4000000001c */
[----:B------:R-:W-:Y:S01]  /*0960*/  LDS R29, [R49+0x400] ;  /* 0x00040000311d7984 */ /* 0x000fe20000000800 */
[C---:B------:R-:W-:Y:S01]  /*0970*/  FFMA R35, R16.reuse, R35, R34 ;  /* 0x0000002310237223 */ /* 0x040fe20000000022 */
[----:B------:R-:W-:Y:S01]  /*0980*/  FFMA R18, R9, R30, R17 ;  /* 0x0000001e09127223 */ /* 0x000fe20000000011 */
[----:B------:R-:W-:Y:S01]  /*0990*/  FFMA R30, R16, R27, R19 ;  /* 0x0000001b101e7223 */ /* 0x000fe20000000013 */
[----:B------:R-:W1:Y:S04]  /*09a0*/  LDS.128 R36, [R44+0x10] ;  /* 0x000010002c247984 */ /* 0x000e680000000c00 */
[----:B------:R-:W2:Y:S04]  /*09b0*/  LDS R28, [R49+0x500] ;  /* 0x00050000311c7984 */ /* 0x000ea80000000800 */
[----:B------:R-:W3:Y:S01]  /*09c0*/  LDS.128 R8, [R44+0x30] ;  /* 0x000030002c087984 */ /* 0x000ee20000000c00 */
[----:B-1----:R-:W-:-:S03]  /*09d0*/  FFMA R17, R29, R36, R12 ;  /* 0x000000241d117223 */ /* 0x002fc6000000000c */
[----:B------:R-:W1:Y:S01]  /*09e0*/  LDS.128 R12, [R44+0x50] ;  /* 0x000050002c0c7984 */ /* 0x000e620000000c00 */
[----:B--2---:R-:W-:Y:S01]  /*09f0*/  FFMA R22, R28, R37, R17 ;  /* 0x000000251c167223 */ /* 0x004fe20000000011 */
[----:B------:R-:W-:Y:S02]  /*0a00*/  FFMA R37, R16, R31, R18 ;  /* 0x0000001f10257223 */ /* 0x000fe40000000012 */
[----:B------:R-:W2:Y:S01]  /*0a10*/  LDS.128 R16, [R44+0x70] ;  /* 0x000070002c107984 */ /* 0x000ea20000000c00 */
[----:B------:R-:W-:Y:S01]  /*0a20*/  FFMA R25, R33, R38, R22 ;  /* 0x0000002621197223 */ /* 0x000fe20000000016 */
[C---:B---3--:R-:W-:Y:S02]  /*0a30*/  FFMA R27, R29.reuse, R8, R20 ;  /* 0x000000081d1b7223 */ /* 0x048fe40000000014 */
[----:B------:R-:W3:Y:S02]  /*0a40*/  LDS R38, [R49+0x700] ;  /* 0x0007000031267984 */ /* 0x000ee40000000800 */
[----:B------:R-:W-:Y:S01]  /*0a50*/  FFMA R8, R28, R9, R27 ;  /* 0x000000091c087223 */ /* 0x000fe2000000001b */
[----:B-1----:R-:W-:-:S02]  /*0a60*/  FFMA R12, R29, R12, R21 ;  /* 0x0000000c1d0c7223 */ /* 0x002fc40000000015 */
[----:B------:R-:W1:Y:S02]  /*0a70*/  LDS.128 R20, [R44+0x90] ;  /* 0x000090002c147984 */ /* 0x000e640000000c00 */
[----:B------:R-:W-:Y:S01]  /*0a80*/  FFMA R13, R28, R13, R12 ;  /* 0x0000000d1c0d7223 */ /* 0x000fe2000000000c */
[----:B--2---:R-:W-:-:S03]  /*0a90*/  FFMA R9, R29, R16, R32 ;  /* 0x000000101d097223 */ /* 0x004fc60000000020 */
[C---:B------:R-:W-:Y:S01]  /*0aa0*/  FFMA R14, R33.reuse, R14, R13 ;  /* 0x0000000e210e7223 */ /* 0x040fe2000000000d */
[----:B---3--:R-:W-:Y:S01]  /*0ab0*/  FFMA R39, R38, R39, R25 ;  /* 0x0000002726277223 */ /* 0x008fe20000000019 */
[C---:B------:R-:W-:Y:S01]  /*0ac0*/  FFMA R25, R33.reuse, R10, R8 ;  /* 0x0000000a21197223 */ /* 0x040fe20000000008 */
[----:B------:R-:W-:Y:S01]  /*0ad0*/  FFMA R8, R28, R17, R9 ;  /* 0x000000111c087223 */ /* 0x000fe20000000009 */
[C---:B------:R-:W-:Y:S02]  /*0ae0*/  FFMA R53, R38.reuse, R15, R14 ;  /* 0x0000000f26357223 */ /* 0x040fe4000000000e */
[C---:B------:R-:W-:Y:S01]  /*0af0*/  FFMA R17, R38.reuse, R11, R25 ;  /* 0x0000000b26117223 */ /* 0x040fe20000000019 */
[----:B------:R-:W-:Y:S01]  /*0b00*/  FFMA R31, R33, R18, R8 ;  /* 0x00000012211f7223 */ /* 0x000fe20000000008 */
[----:B------:R-:W2:Y:S03]  /*0b10*/  LDS.128 R12, [R44+0xd0] ;  /* 0x0000d0002c0c7984 */ /* 0x000ea60000000c00 */
[----:B------:R-:W-:Y:S01]  /*0b20*/  FFMA R31, R38, R19, R31 ;  /* 0x00000013261f7223 */ /* 0x000fe2000000001f */
[----:B-1----:R-:W-:-:S02]  /*0b30*/  FFMA R9, R29, R20, R24 ;  /* 0x000000141d097223 */ /* 0x002fc40000000018 */
[----:B------:R-:W1:Y:S02]  /*0b40*/  LDS.128 R24, [R44+0xf0] ;  /* 0x0000f0002c187984 */ /* 0x000e640000000c00 */
[----:B------:R-:W-:Y:S02]  /*0b50*/  FFMA R16, R28, R21, R9 ;  /* 0x000000151c107223 */ /* 0x000fe40000000009 */
[----:B------:R-:W3:Y:S02]  /*0b60*/  LDS.128 R8, [R44+0xb0] ;  /* 0x0000b0002c087984 */ /* 0x000ee40000000c00 */
[----:B------:R-:W-:Y:S01]  /*0b70*/  FFMA R19, R33, R22, R16 ;  /* 0x0000001621137223 */ /* 0x000fe20000000010 */
[----:B--2---:R-:W-:-:S04]  /*0b80*/  FFMA R12, R29, R12, R37 ;  /* 0x0000000c1d0c7223 */ /* 0x004fc80000000025 */
[----:B------:R-:W-:-:S04]  /*0b90*/  FFMA R13, R28, R13, R12 ;  /* 0x0000000d1c0d7223 */ /* 0x000fc8000000000c */
[----:B------:R-:W-:-:S04]  /*0ba0*/  FFMA R14, R33, R14, R13 ;  /* 0x0000000e210e7223 */ /* 0x000fc8000000000d */
[----:B------:R-:W-:Y:S01]  /*0bb0*/  FFMA R61, R38, R15, R14 ;  /* 0x0000000f263d7223 */ /* 0x000fe2000000000e */
[C---:B-1----:R-:W-:Y:S01]  /*0bc0*/  FFMA R24, R29.reuse, R24, R35 ;  /* 0x000000181d187223 */ /* 0x042fe20000000023 */
[----:B---3--:R-:W-:-:S03]  /*0bd0*/  FFMA R21, R29, R8, R30 ;  /* 0x000000081d157223 */ /* 0x008fc6000000001e */
[C---:B------:R-:W-:Y:S01]  /*0be0*/  FFMA R25, R28.reuse, R25, R24 ;  /* 0x000000191c197223 */ /* 0x040fe20000000018 */
[----:B------:R-:W-:-:S03]  /*0bf0*/  FFMA R8, R28, R9, R21 ;  /* 0x000000091c087223 */ /* 0x000fc60000000015 */
[C---:B------:R-:W-:Y:S01]  /*0c00*/  FFMA R26, R33.reuse, R26, R25 ;  /* 0x0000001a211a7223 */ /* 0x040fe20000000019 */
[----:B------:R-:W-:Y:S01]  /*0c10*/  FFMA R25, R38, R23, R19 ;  /* 0x0000001726197223 */ /* 0x000fe20000000013 */
[----:B------:R-:W-:-:S04]  /*0c20*/  FFMA R8, R33, R10, R8 ;  /* 0x0000000a21087223 */ /* 0x000fc80000000008 */
[C---:B------:R-:W-:Y:S01]  /*0c30*/  FFMA R28, R38.reuse, R11, R8 ;  /* 0x0000000b261c7223 */ /* 0x040fe20000000008 */
[----:B------:R-:W-:Y:S01]  /*0c40*/  FFMA R38, R38, R27, R26 ;  /* 0x0000001b26267223 */ /* 0x000fe2000000001a */
[----:B------:R-:W-:Y:S06]  /*0c50*/  BAR.SYNC.DEFER_BLOCKING 0x0 ;  /* 0x0000000000007b1d */ /* 0x000fec0000010000 */
[----:B------:R-:W-:Y:S05]  /*0c60*/  @!P0 BRA `(.L_x_3) ;  /* 0xfffffff800408947 */ /* 0x000fea000383ffff */
.L_x_2:
[----:B------:R-:W1:Y:S01]  /*0c70*/  S2R R5, SR_TID.X ;  /* 0x0000000000057919 */ /* 0x000e620000002100 */
[----:B------:R-:W2:Y:S01]  /*0c80*/  LDCU.64 UR4, c[0x0][0x3a0] ;  /* 0x00007400ff0477ac */ /* 0x000ea20008000a00 */
[----:B----4-:R-:W-:Y:S01]  /*0c90*/  IMAD.WIDE.U32 R2, R2, 0x40, RZ ;  /* 0x0000004002027825 */ /* 0x010fe200078e00ff */
[C---:B------:R-:W-:Y:S01]  /*0ca0*/  R2UR UR10, R58.reuse ;  /* 0x000000003a0a72ca */ /* 0x040fe200000e0000 */
[----:B------:R-:W3:Y:S01]  /*0cb0*/  LDCU.64 UR8, c[0x0][0x390] ;  /* 0x00007200ff0877ac */ /* 0x000ee20008000a00 */
[C---:B------:R-:W-:Y:S02]  /*0cc0*/  R2UR UR11, R59.reuse ;  /* 0x000000003b0b72ca */ /* 0x040fe400000e0000 */
[C---:B------:R-:W-:Y:S02]  /*0cd0*/  R2UR UR12, R58.reuse ;  /* 0x000000003a0c72ca */ /* 0x040fe400000e0000 */
[----:B------:R-:W-:Y:S02]  /*0ce0*/  R2UR UR13, R59 ;  /* 0x000000003b0d72ca */ /* 0x000fe400000e0000 */
[----:B------:R-:W-:-:S02]  /*0cf0*/  R2UR UR14, R58 ;  /* 0x000000003a0e72ca */ /* 0x000fc400000e0000 */
[C---:B------:R-:W-:Y:S02]  /*0d00*/  R2UR UR15, R59.reuse ;  /* 0x000000003b0f72ca */ /* 0x040fe400000e0000 */
[C---:B------:R-:W-:Y:S02]  /*0d10*/  R2UR UR16, R58.reuse ;  /* 0x000000003a1072ca */ /* 0x040fe400000e0000 */
[C---:B------:R-:W-:Y:S01]  /*0d20*/  R2UR UR17, R59.reuse ;  /* 0x000000003b1172ca */ /* 0x040fe200000e0000 */
[----:B--2---:R-:W-:Y:S01]  /*0d30*/  USHF.L.U32 UR6, UR4, 0x2, URZ ;  /* 0x0000000204067899 */ /* 0x004fe200080006ff */
[C---:B------:R-:W-:Y:S02]  /*0d40*/  R2UR UR18, R58.reuse ;  /* 0x000000003a1272ca */ /* 0x040fe400000e0000 */
[----:B------:R-:W-:Y:S02]  /*0d50*/  R2UR UR19, R59 ;  /* 0x000000003b1372ca */ /* 0x000fe400000e0000 */
[----:B------:R-:W-:-:S02]  /*0d60*/  R2UR UR20, R58 ;  /* 0x000000003a1472ca */ /* 0x000fc400000e0000 */
[C---:B------:R-:W-:Y:S02]  /*0d70*/  R2UR UR21, R59.reuse ;  /* 0x000000003b1572ca */ /* 0x040fe400000e0000 */
[----:B------:R-:W-:Y:S02]  /*0d80*/  R2UR UR22, R58 ;  /* 0x000000003a1672ca */ /* 0x000fe400000e0000 */
[----:B------:R-:W-:Y:S02]  /*0d90*/  R2UR UR23, R59 ;  /* 0x000000003b1772ca */ /* 0x000fe400000e0000 */
[--C-:B-1----:R-:W-:Y:S02]  /*0da0*/  SHF.R.U32.HI R0, RZ, 0x3, R5.reuse ;  /* 0x00000003ff007819 */ /* 0x102fe40000011605 */
[----:B------:R-:W-:Y:S02]  /*0db0*/  LOP3.LUT R2, R2, 0x3f, R5, 0xf8, !PT ;  /* 0x0000003f02027812 */ /* 0x000fe400078ef805 */
[----:B------:R-:W-:-:S04]  /*0dc0*/  LOP3.LUT R0, R0, 0x78, RZ, 0xc0, !PT ;  /* 0x0000007800007812 */ /* 0x000fc800078ec0ff */
[----:B------:R-:W-:-:S05]  /*0dd0*/  IADD3 R5, PT, PT, R0, UR36, RZ ;  /* 0x0000002400057c10 */ /* 0x000fca000fffe0ff */
[----:B------:R-:W-:Y:S01]  /*0de0*/  IMAD.WIDE.U32 R2, R5, UR4, R2 ;  /* 0x0000000405027c25 */ /* 0x000fe2000f8e0002 */
[----:B------:R-:W-:-:S03]  /*0df0*/  USHF.L.U64.HI UR4, UR4, 0x2, UR5 ;  /* 0x0000000204047899 */ /* 0x000fc60008010205 */
[----:B------:R-:W-:Y:S01]  /*0e00*/  IMAD R5, R5, UR5, R3 ;  /* 0x0000000505057c24 */ /* 0x000fe2000f8e0203 */
[----:B---3--:R-:W-:Y:S02]  /*0e10*/  LEA R4, P0, R2, UR8, 0x2 ;  /* 0x0000000802047c11 */ /* 0x008fe4000f8010ff */
[----:B------:R-:W-:Y:S02]  /*0e20*/  R2UR UR8, R58 ;  /* 0x000000003a0872ca */ /* 0x000fe400000e0000 */
[----:B------:R-:W-:Y:S02]  /*0e30*/  LEA.HI.X R5, R2, UR9, R5, 0x2, P0 ;  /* 0x0000000902057c11 */ /* 0x000fe400080f1405 */
[----:B------:R-:W-:Y:S02]  /*0e40*/  IADD3 R2, P0, PT, R4, UR6, RZ ;  /* 0x0000000604027c10 */ /* 0x000fe4000ff1e0ff */
[----:B------:R-:W-:Y:S02]  /*0e50*/  R2UR UR9, R59 ;  /* 0x000000003b0972ca */ /* 0x000fe400000e0000 */
[----:B------:R-:W-:-:S02]  /*0e60*/  IADD3.X R3, PT, PT, R5, UR4, RZ, P0, !PT ;  /* 0x0000000405037c10 */ /* 0x000fc400087fe4ff */
[----:B------:R-:W-:-:S04]  /*0e70*/  IADD3 R6, P0, PT, R2, UR6, RZ ;  /* 0x0000000602067c10 */ /* 0x000fc8000ff1e0ff */
[----:B------:R-:W-:Y:S02]  /*0e80*/  IADD3.X R7, PT, PT, R3, UR4, RZ, P0, !PT ;  /* 0x0000000403077c10 */ /* 0x000fe400087fe4ff */
[----:B------:R-:W-:-:S03]  /*0e90*/  IADD3 R8, P0, PT, R6, UR6, RZ ;  /* 0x0000000606087c10 */ /* 0x000fc6000ff1e0ff */
[----:B------:R-:W-:Y:S01]  /*0ea0*/  STG.E desc[UR8][R4.64], R39 ;  /* 0x0000002704007986 */ /* 0x000fe2000c101908 */
[----:B------:R-:W-:Y:S02]  /*0eb0*/  IADD3.X R9, PT, PT, R7, UR4, RZ, P0, !PT ;  /* 0x0000000407097c10 */ /* 0x000fe400087fe4ff */
[----:B------:R-:W-:Y:S01]  /*0ec0*/  IADD3 R10, P0, PT, R8, UR6, RZ ;  /* 0x00000006080a7c10 */ /* 0x000fe2000ff1e0ff */
[----:B------:R-:W-:Y:S03]  /*0ed0*/  STG.E desc[UR10][R2.64], R17 ;  /* 0x0000001102007986 */ /* 0x000fe6000c10190a */
[----:B------:R-:W-:Y:S01]  /*0ee0*/  IADD3.X R11, PT, PT, R9, UR4, RZ, P0, !PT ;  /* 0x00000004090b7c10 */ /* 0x000fe200087fe4ff */
[----:B------:R-:W-:Y:S01]  /*0ef0*/  STG.E desc[UR12][R6.64], R53 ;  /* 0x0000003506007986 */ /* 0x000fe2000c10190c */
        /* <DEDUP_REMOVED lines=9> */
[----:B------:R-:W-:-:S05]  /*0f90*/  IADD3.X R19, PT, PT, R15, UR4, RZ, P0, !PT ;  /* 0x000000040f137c10 */ /* 0x000fca00087fe4ff */
[----:B------:R-:W-:Y:S01]  /*0fa0*/  STG.E desc[UR22][R18.64], R38 ;  /* 0x0000002612007986 */ /* 0x000fe2000c101916 */
[----:B------:R-:W-:Y:S05]  /*0fb0*/  EXIT ;  /* 0x000000000000794d */ /* 0x000fea0003800000 */
.L_x_4:
[----:B------:R-:W-:-:S00]  /*0fc0*/  BRA `(.L_x_4) ;  /* 0xfffffffc00fc7947 */ /* 0x000fc0000383ffff */
[----:B------:R-:W-:-:S00]  /*0fd0*/  NOP ;  /* 0x0000000000007918 */ /* 0x000fc00000000000 */
        /* <DEDUP_REMOVED lines=10> */
.L_x_5:


//--------------------- .nv.global.init           --------------------------
	.section	.nv.global.init,"aw",@progbits
.nv.global.init:
	.type		$str$2,@object
	.size		$str$2,($str - $str$2)
$str$2:
        /*0000*/ 	.byte	0x42, 0x4e, 0x20, 0x2a, 0x20, 0x42, 0x4b, 0x20, 0x3d, 0x3d, 0x20, 0x62, 0x6c, 0x6f, 0x63, 0x6b
        /*0010*/ 	.byte	0x44, 0x69, 0x6d, 0x2e, 0x78, 0x00
	.type		$str,@object
	.size		$str,($str$1 - $str)
$str:
        /*0016*/ 	.byte	0x42, 0x4d, 0x20, 0x2a, 0x20, 0x42, 0x4b, 0x20, 0x3d, 0x3d, 0x20, 0x62, 0x6c, 0x6f, 0x63, 0x6b
        /*0026*/ 	.byte	0x44, 0x69, 0x6d, 0x2e, 0x78, 0x00
	.type		$str$1,@object
	.size		$str$1,(__unnamed_1 - $str$1)
$str$1:
        /*002c*/ 	.byte	0x2f, 0x74, 0x6d, 0x70, 0x2f, 0x73, 0x61, 0x73, 0x73, 0x5f, 0x63, 0x75, 0x5f, 0x75, 0x77, 0x61
        /*003c*/ 	.byte	0x75, 0x6c, 0x5f, 0x7a, 0x5f, 0x2f, 0x6b, 0x2e, 0x63, 0x75, 0x00
	.type		__unnamed_1,@object
	.size		__unnamed_1,(.L_0 - __unnamed_1)
__unnamed_1:
        /*0047*/ 	.byte	0x76, 0x6f, 0x69, 0x64, 0x20, 0x67, 0x65, 0x6d, 0x6d, 0x5f, 0x6b, 0x65, 0x72, 0x6e, 0x65, 0x6c
        /* <DEDUP_REMOVED lines=11> */
.L_0:


//--------------------- .nv.shared._Z11gemm_kernelIfLm64ELm64ELm8ELm8EEvPT_S1_S1_mmm --------------------------
	.section	.nv.shared._Z11gemm_kernelIfLm64ELm64ELm8ELm8EEvPT_S1_S1_mmm,"aw",@nobits
	.sectionflags	@""
	.align	4
.nv.shared._Z11gemm_kernelIfLm64ELm64ELm8ELm8EEvPT_S1_S1_mmm:
	.zero		5120


//--------------------- .nv.shared.reserved.0     --------------------------
	.section	.nv.shared.reserved.0,"aw",@nobits
	.weak		__nv_reservedSMEM_offset_0_alias
	.size		__nv_reservedSMEM_offset_0_alias, 0, 64
	.other		__nv_reservedSMEM_offset_0_alias,@"STO_CUDA_RESERVED_SHARED STV_DEFAULT"
__nv_reservedSMEM_offset_0_alias:
	.zero		0
	.zero		64


//--------------------- .nv.constant0._Z11gemm_kernelIfLm64ELm64ELm8ELm8EEvPT_S1_S1_mmm --------------------------
	.section	.nv.constant0._Z11gemm_kernelIfLm64ELm64ELm8ELm8EEvPT_S1_S1_mmm,"a",@progbits
	.sectionflags	@""
	.align	4
.nv.constant0._Z11gemm_kernelIfLm64ELm64ELm8ELm8EEvPT_S1_S1_mmm:
	.zero		944


//--------------------- SYMBOLS --------------------------

	.type		.nv.reservedSmem.offset0,@object
	.size		.nv.reservedSmem.offset0,0x4
	.type		.nv.reservedSmem.cap,@object
	.size		.nv.reservedSmem.cap,0x4
	.type		__assertfail,@function
